//
// Generated by NVIDIA NVVM Compiler
//
// Compiler Build ID: CL-36424714
// Cuda compilation tools, release 13.0, V13.0.88
// Based on NVVM 20.0.0
//

.version 9.0
.target sm_100
.address_size 64

	// .globl	_Z28make_mapping_each_gpu_kernelPKmPKiS2_iimmiPiS3_P7double2S3_

.visible .entry _Z28make_mapping_each_gpu_kernelPKmPKiS2_iimmiPiS3_P7double2S3_(
	.param .u64 .ptr .align 1 _Z28make_mapping_each_gpu_kernelPKmPKiS2_iimmiPiS3_P7double2S3__param_0,
	.param .u64 .ptr .align 1 _Z28make_mapping_each_gpu_kernelPKmPKiS2_iimmiPiS3_P7double2S3__param_1,
	.param .u64 .ptr .align 1 _Z28make_mapping_each_gpu_kernelPKmPKiS2_iimmiPiS3_P7double2S3__param_2,
	.param .u32 _Z28make_mapping_each_gpu_kernelPKmPKiS2_iimmiPiS3_P7double2S3__param_3,
	.param .u32 _Z28make_mapping_each_gpu_kernelPKmPKiS2_iimmiPiS3_P7double2S3__param_4,
	.param .u64 _Z28make_mapping_each_gpu_kernelPKmPKiS2_iimmiPiS3_P7double2S3__param_5,
	.param .u64 _Z28make_mapping_each_gpu_kernelPKmPKiS2_iimmiPiS3_P7double2S3__param_6,
	.param .u32 _Z28make_mapping_each_gpu_kernelPKmPKiS2_iimmiPiS3_P7double2S3__param_7,
	.param .u64 .ptr .align 1 _Z28make_mapping_each_gpu_kernelPKmPKiS2_iimmiPiS3_P7double2S3__param_8,
	.param .u64 .ptr .align 1 _Z28make_mapping_each_gpu_kernelPKmPKiS2_iimmiPiS3_P7double2S3__param_9,
	.param .u64 .ptr .align 1 _Z28make_mapping_each_gpu_kernelPKmPKiS2_iimmiPiS3_P7double2S3__param_10,
	.param .u64 .ptr .align 1 _Z28make_mapping_each_gpu_kernelPKmPKiS2_iimmiPiS3_P7double2S3__param_11
)
{
	.reg .pred 	%p<14>;
	.reg .b32 	%r<113>;
	.reg .b64 	%rd<180>;
	.reg .b64 	%fd<5>;

	ld.param.u64 	%rd35, [_Z28make_mapping_each_gpu_kernelPKmPKiS2_iimmiPiS3_P7double2S3__param_0];
	ld.param.u64 	%rd42, [_Z28make_mapping_each_gpu_kernelPKmPKiS2_iimmiPiS3_P7double2S3__param_1];
	ld.param.u64 	%rd43, [_Z28make_mapping_each_gpu_kernelPKmPKiS2_iimmiPiS3_P7double2S3__param_2];
	ld.param.u32 	%r27, [_Z28make_mapping_each_gpu_kernelPKmPKiS2_iimmiPiS3_P7double2S3__param_3];
	ld.param.u32 	%r106, [_Z28make_mapping_each_gpu_kernelPKmPKiS2_iimmiPiS3_P7double2S3__param_4];
	ld.param.u64 	%rd36, [_Z28make_mapping_each_gpu_kernelPKmPKiS2_iimmiPiS3_P7double2S3__param_5];
	ld.param.u64 	%rd37, [_Z28make_mapping_each_gpu_kernelPKmPKiS2_iimmiPiS3_P7double2S3__param_6];
	ld.param.u32 	%r29, [_Z28make_mapping_each_gpu_kernelPKmPKiS2_iimmiPiS3_P7double2S3__param_7];
	ld.param.u64 	%rd38, [_Z28make_mapping_each_gpu_kernelPKmPKiS2_iimmiPiS3_P7double2S3__param_8];
	ld.param.u64 	%rd39, [_Z28make_mapping_each_gpu_kernelPKmPKiS2_iimmiPiS3_P7double2S3__param_9];
	ld.param.u64 	%rd40, [_Z28make_mapping_each_gpu_kernelPKmPKiS2_iimmiPiS3_P7double2S3__param_10];
	ld.param.u64 	%rd41, [_Z28make_mapping_each_gpu_kernelPKmPKiS2_iimmiPiS3_P7double2S3__param_11];
	cvta.to.global.u64 	%rd1, %rd43;
	cvta.to.global.u64 	%rd2, %rd42;
	mov.u32 	%r30, %ctaid.x;
	mov.u32 	%r31, %ntid.x;
	mov.u32 	%r32, %tid.x;
	mad.lo.s32 	%r1, %r30, %r31, %r32;
	setp.ge.s32 	%p1, %r1, %r29;
	@%p1 bra 	$L__BB0_19;
	cvta.to.global.u64 	%rd44, %rd35;
	mul.wide.s32 	%rd45, %r1, 8;
	add.s64 	%rd46, %rd44, %rd45;
	ld.global.u64 	%rd178, [%rd46];
	and.b64  	%rd47, %rd178, %rd36;
	setp.ne.s64 	%p2, %rd47, 0;
	@%p2 bra 	$L__BB0_19;
	not.b64 	%rd48, %rd178;
	and.b64  	%rd49, %rd37, %rd48;
	setp.ne.s64 	%p3, %rd49, 0;
	@%p3 bra 	$L__BB0_19;
	setp.lt.s32 	%p4, %r106, 1;
	mov.b64 	%rd179, 0;
	@%p4 bra 	$L__BB0_11;
	and.b32  	%r2, %r106, 3;
	setp.lt.u32 	%p5, %r106, 4;
	mov.b64 	%rd179, 0;
	@%p5 bra 	$L__BB0_8;
	add.s32 	%r111, %r106, -2;
	and.b32  	%r33, %r106, 2147483644;
	neg.s32 	%r110, %r33;
	mov.b64 	%rd179, 0;
$L__BB0_6:
	add.s32 	%r34, %r111, 1;
	mul.wide.u32 	%rd54, %r34, 4;
	add.s64 	%rd55, %rd1, %rd54;
	ld.global.u32 	%r35, [%rd55];
	add.s32 	%r36, %r35, 1;
	mov.b32 	%r37, -1;
	shl.b32 	%r38, %r37, %r36;
	cvt.u64.u32 	%rd56, %r38;
	or.b64  	%rd57, %rd56, -4294967296;
	and.b64  	%rd58, %rd57, %rd178;
	popc.b64 	%r39, %rd58;
	cvt.u64.u32 	%rd59, %r39;
	add.s64 	%rd60, %rd59, %rd179;
	and.b32  	%r40, %r35, 63;
	mov.b64 	%rd61, -2;
	shl.b64 	%rd62, %rd61, %r40;
	neg.s32 	%r41, %r35;
	and.b32  	%r42, %r41, 63;
	shr.u64 	%rd63, %rd61, %r42;
	or.b64  	%rd64, %rd62, %rd63;
	and.b64  	%rd65, %rd178, %rd64;
	add.s32 	%r43, %r111, -2;
	mul.wide.u32 	%rd66, %r111, 4;
	add.s64 	%rd67, %rd1, %rd66;
	ld.global.u32 	%r44, [%rd67];
	add.s32 	%r45, %r44, 1;
	shl.b32 	%r46, %r37, %r45;
	cvt.u64.u32 	%rd68, %r46;
	or.b64  	%rd69, %rd68, -4294967296;
	and.b64  	%rd70, %rd69, %rd65;
	popc.b64 	%r47, %rd70;
	cvt.u64.u32 	%rd71, %r47;
	add.s64 	%rd72, %rd71, %rd60;
	and.b32  	%r48, %r44, 63;
	shl.b64 	%rd73, %rd61, %r48;
	neg.s32 	%r49, %r44;
	and.b32  	%r50, %r49, 63;
	shr.u64 	%rd74, %rd61, %r50;
	or.b64  	%rd75, %rd73, %rd74;
	and.b64  	%rd76, %rd65, %rd75;
	add.s32 	%r51, %r111, -1;
	mul.wide.u32 	%rd77, %r51, 4;
	add.s64 	%rd78, %rd1, %rd77;
	ld.global.u32 	%r52, [%rd78];
	add.s32 	%r53, %r52, 1;
	shl.b32 	%r54, %r37, %r53;
	cvt.u64.u32 	%rd79, %r54;
	or.b64  	%rd80, %rd79, -4294967296;
	and.b64  	%rd81, %rd80, %rd76;
	popc.b64 	%r55, %rd81;
	cvt.u64.u32 	%rd82, %r55;
	add.s64 	%rd83, %rd82, %rd72;
	and.b32  	%r56, %r52, 63;
	shl.b64 	%rd84, %rd61, %r56;
	neg.s32 	%r57, %r52;
	and.b32  	%r58, %r57, 63;
	shr.u64 	%rd85, %rd61, %r58;
	or.b64  	%rd86, %rd84, %rd85;
	and.b64  	%rd87, %rd76, %rd86;
	mul.wide.u32 	%rd88, %r43, 4;
	add.s64 	%rd89, %rd1, %rd88;
	ld.global.u32 	%r59, [%rd89];
	add.s32 	%r60, %r59, 1;
	shl.b32 	%r61, %r37, %r60;
	cvt.u64.u32 	%rd90, %r61;
	or.b64  	%rd91, %rd90, -4294967296;
	and.b64  	%rd92, %rd91, %rd87;
	popc.b64 	%r62, %rd92;
	cvt.u64.u32 	%rd93, %r62;
	add.s64 	%rd179, %rd93, %rd83;
	and.b32  	%r63, %r59, 63;
	shl.b64 	%rd94, %rd61, %r63;
	neg.s32 	%r64, %r59;
	and.b32  	%r65, %r64, 63;
	shr.u64 	%rd95, %rd61, %r65;
	or.b64  	%rd96, %rd94, %rd95;
	and.b64  	%rd178, %rd87, %rd96;
	add.s32 	%r111, %r111, -4;
	add.s32 	%r110, %r110, 4;
	setp.eq.s32 	%p6, %r110, 0;
	@%p6 bra 	$L__BB0_7;
	bra.uni 	$L__BB0_6;
$L__BB0_7:
	add.s32 	%r106, %r111, 2;
$L__BB0_8:
	setp.eq.s32 	%p7, %r2, 0;
	@%p7 bra 	$L__BB0_11;
	neg.s32 	%r105, %r2;
$L__BB0_10:
	.pragma "nounroll";
	add.s32 	%r106, %r106, -1;
	mul.wide.u32 	%rd97, %r106, 4;
	add.s64 	%rd98, %rd1, %rd97;
	ld.global.u32 	%r66, [%rd98];
	add.s32 	%r67, %r66, 1;
	mov.b32 	%r68, -1;
	shl.b32 	%r69, %r68, %r67;
	cvt.u64.u32 	%rd99, %r69;
	or.b64  	%rd100, %rd99, -4294967296;
	and.b64  	%rd101, %rd100, %rd178;
	popc.b64 	%r70, %rd101;
	cvt.u64.u32 	%rd102, %r70;
	add.s64 	%rd179, %rd102, %rd179;
	and.b32  	%r71, %r66, 63;
	mov.b64 	%rd103, -2;
	shl.b64 	%rd104, %rd103, %r71;
	neg.s32 	%r72, %r66;
	and.b32  	%r73, %r72, 63;
	shr.u64 	%rd105, %rd103, %r73;
	or.b64  	%rd106, %rd104, %rd105;
	and.b64  	%rd178, %rd178, %rd106;
	add.s32 	%r105, %r105, 1;
	setp.ne.s32 	%p8, %r105, 0;
	@%p8 bra 	$L__BB0_10;
$L__BB0_11:
	setp.lt.s32 	%p9, %r27, 1;
	@%p9 bra 	$L__BB0_18;
	and.b32  	%r12, %r27, 3;
	setp.eq.s32 	%p10, %r12, 0;
	mov.u32 	%r109, %r27;
	@%p10 bra 	$L__BB0_15;
	add.s32 	%r108, %r27, -1;
	neg.s32 	%r107, %r12;
$L__BB0_14:
	.pragma "nounroll";
	mov.u32 	%r109, %r108;
	mul.wide.u32 	%rd108, %r109, 4;
	add.s64 	%rd109, %rd2, %rd108;
	ld.global.u32 	%r74, [%rd109];
	add.s32 	%r75, %r74, 1;
	mov.b32 	%r76, -1;
	shl.b32 	%r77, %r76, %r75;
	cvt.u64.u32 	%rd110, %r77;
	or.b64  	%rd111, %rd110, -4294967296;
	and.b64  	%rd112, %rd111, %rd178;
	popc.b64 	%r78, %rd112;
	cvt.u64.u32 	%rd113, %r78;
	add.s64 	%rd179, %rd113, %rd179;
	mov.b64 	%rd114, 1;
	shl.b64 	%rd115, %rd114, %r74;
	or.b64  	%rd178, %rd115, %rd178;
	add.s32 	%r108, %r109, -1;
	add.s32 	%r107, %r107, 1;
	setp.ne.s32 	%p11, %r107, 0;
	@%p11 bra 	$L__BB0_14;
$L__BB0_15:
	setp.lt.u32 	%p12, %r27, 4;
	@%p12 bra 	$L__BB0_18;
	add.s32 	%r112, %r109, 4;
	add.s32 	%r79, %r109, -1;
	mul.wide.u32 	%rd116, %r79, 4;
	add.s64 	%rd175, %rd2, %rd116;
$L__BB0_17:
	ld.global.u32 	%r80, [%rd175];
	add.s32 	%r81, %r80, 1;
	mov.b32 	%r82, -1;
	shl.b32 	%r83, %r82, %r81;
	cvt.u64.u32 	%rd117, %r83;
	or.b64  	%rd118, %rd117, -4294967296;
	and.b64  	%rd119, %rd118, %rd178;
	popc.b64 	%r84, %rd119;
	cvt.u64.u32 	%rd120, %r84;
	add.s64 	%rd121, %rd120, %rd179;
	mov.b64 	%rd122, 1;
	shl.b64 	%rd123, %rd122, %r80;
	or.b64  	%rd124, %rd123, %rd178;
	add.s32 	%r85, %r112, -6;
	mul.wide.u32 	%rd125, %r85, 4;
	add.s64 	%rd126, %rd2, %rd125;
	ld.global.u32 	%r86, [%rd126];
	add.s32 	%r87, %r86, 1;
	shl.b32 	%r88, %r82, %r87;
	cvt.u64.u32 	%rd127, %r88;
	or.b64  	%rd128, %rd127, -4294967296;
	and.b64  	%rd129, %rd128, %rd124;
	popc.b64 	%r89, %rd129;
	cvt.u64.u32 	%rd130, %r89;
	add.s64 	%rd131, %rd130, %rd121;
	shl.b64 	%rd132, %rd122, %r86;
	or.b64  	%rd133, %rd132, %rd124;
	add.s32 	%r90, %r112, -7;
	mul.wide.u32 	%rd134, %r90, 4;
	add.s64 	%rd135, %rd2, %rd134;
	ld.global.u32 	%r91, [%rd135];
	add.s32 	%r92, %r91, 1;
	shl.b32 	%r93, %r82, %r92;
	cvt.u64.u32 	%rd136, %r93;
	or.b64  	%rd137, %rd136, -4294967296;
	and.b64  	%rd138, %rd137, %rd133;
	popc.b64 	%r94, %rd138;
	cvt.u64.u32 	%rd139, %r94;
	add.s64 	%rd140, %rd139, %rd131;
	shl.b64 	%rd141, %rd122, %r91;
	or.b64  	%rd142, %rd141, %rd133;
	add.s32 	%r95, %r112, -8;
	mul.wide.u32 	%rd143, %r95, 4;
	add.s64 	%rd144, %rd2, %rd143;
	ld.global.u32 	%r96, [%rd144];
	add.s32 	%r97, %r96, 1;
	shl.b32 	%r98, %r82, %r97;
	cvt.u64.u32 	%rd145, %r98;
	or.b64  	%rd146, %rd145, -4294967296;
	and.b64  	%rd147, %rd146, %rd142;
	popc.b64 	%r99, %rd147;
	cvt.u64.u32 	%rd148, %r99;
	add.s64 	%rd179, %rd148, %rd140;
	shl.b64 	%rd149, %rd122, %r96;
	or.b64  	%rd178, %rd149, %rd142;
	add.s32 	%r112, %r112, -4;
	add.s64 	%rd175, %rd175, -16;
	setp.gt.s32 	%p13, %r112, 4;
	@%p13 bra 	$L__BB0_17;
$L__BB0_18:
	cvta.to.global.u64 	%rd150, %rd41;
	atom.global.add.u32 	%r100, [%rd150], 1;
	cvta.to.global.u64 	%rd151, %rd38;
	mul.wide.s32 	%rd152, %r100, 4;
	add.s64 	%rd153, %rd151, %rd152;
	st.global.u32 	[%rd153], %r1;
	cvta.to.global.u64 	%rd154, %rd39;
	add.s64 	%rd155, %rd154, %rd152;
	st.global.u32 	[%rd155], %rd178;
	cvt.u32.u64 	%r101, %rd179;
	shl.b32 	%r102, %r101, 1;
	and.b32  	%r103, %r102, 2;
	cvt.rn.f64.u32 	%fd1, %r103;
	mov.f64 	%fd2, 0d3FF0000000000000;
	sub.f64 	%fd3, %fd2, %fd1;
	cvta.to.global.u64 	%rd156, %rd40;
	mul.wide.s32 	%rd157, %r100, 16;
	add.s64 	%rd158, %rd156, %rd157;
	mov.f64 	%fd4, 0d0000000000000000;
	st.global.v2.f64 	[%rd158], {%fd3, %fd4};
$L__BB0_19:
	ret;

}


// ===== COMPILED SASS (sm_100) =====

	.target	sm_100

	.elftype	@"ET_EXEC"


//--------------------- .note.nv.tkinfo           --------------------------
	.section	.note.nv.tkinfo,"",@"SHT_NOTE"
	.sectionflags	@"SHF_NOTE_NV_TKINFO"
	.tkinfo
        /*0018*/ 	.word	0x00000002
        /*0030*/ 	.string	""
        /*0030*/ 	.string	"ptxas"
        /*0030*/ 	.string	"Cuda compilation tools, release 13.0, V13.0.88"
        /*0030*/ 	.string	"Build cuda_13.0.r13.0/compiler.36424714_0"
        /*0030*/ 	.string	"-arch sm_100 -m 64 "



//--------------------- .note.nv.cuinfo           --------------------------
	.section	.note.nv.cuinfo,"",@"SHT_NOTE"
	.sectionflags	@"SHF_NOTE_NV_CUINFO"
        /*0018*/ 	.short	0x0002
        /*001a*/ 	.short	0x0064
        /*001c*/ 	.short	0x0082
	.zero		2


//--------------------- .nv.info                  --------------------------
	.section	.nv.info,"",@"SHT_CUDA_INFO"
	.align	4


	//----- nvinfo : EIATTR_REGCOUNT
	.align		4
        /*0000*/ 	.byte	0x04, 0x2f
        /*0002*/ 	.short	(.L_1 - .L_0)
	.align		4
.L_0:
        /*0004*/ 	.word	index@(_Z28make_mapping_each_gpu_kernelPKmPKiS2_iimmiPiS3_P7double2S3_)
        /*0008*/ 	.word	0x0000001c


	//----- nvinfo : EIATTR_FRAME_SIZE
	.align		4
.L_1:
        /*000c*/ 	.byte	0x04, 0x11
        /*000e*/ 	.short	(.L_3 - .L_2)
	.align		4
.L_2:
        /*0010*/ 	.word	index@(_Z28make_mapping_each_gpu_kernelPKmPKiS2_iimmiPiS3_P7double2S3_)
        /*0014*/ 	.word	0x00000000


	//----- nvinfo : EIATTR_MIN_STACK_SIZE
	.align		4
.L_3:
        /*0018*/ 	.byte	0x04, 0x12
        /*001a*/ 	.short	(.L_5 - .L_4)
	.align		4
.L_4:
        /*001c*/ 	.word	index@(_Z28make_mapping_each_gpu_kernelPKmPKiS2_iimmiPiS3_P7double2S3_)
        /*0020*/ 	.word	0x00000000
.L_5:


//--------------------- .nv.compat                --------------------------
	.section	.nv.compat,"",@"SHT_CUDA_COMPAT_INFO"
	.align	4
        /*0000*/ 	.byte	0x02, 0x09, 0x00, 0x00, 0x02, 0x02, 0x01, 0x00, 0x02, 0x05, 0x05, 0x00, 0x03, 0x07, 0x01, 0x01
        /*0010*/ 	.byte	0x02, 0x03, 0x00, 0x00, 0x02, 0x06, 0x01, 0x00, 0x04, 0x0b, 0x08, 0x00, 0x01, 0x00, 0x00, 0x00
        /*0020*/ 	.byte	0x00, 0x00, 0x00, 0x00


//--------------------- .nv.info._Z28make_mapping_each_gpu_kernelPKmPKiS2_iimmiPiS3_P7double2S3_ --------------------------
	.section	.nv.info._Z28make_mapping_each_gpu_kernelPKmPKiS2_iimmiPiS3_P7double2S3_,"",@"SHT_CUDA_INFO"
	.sectionflags	@""
	.align	4


	//----- nvinfo : EIATTR_CUDA_API_VERSION
	.align		4
        /*0000*/ 	.byte	0x04, 0x37
        /*0002*/ 	.short	(.L_7 - .L_6)
.L_6:
        /*0004*/ 	.word	0x00000082


	//----- nvinfo : EIATTR_KPARAM_INFO
	.align		4
.L_7:
        /*0008*/ 	.byte	0x04, 0x17
        /*000a*/ 	.short	(.L_9 - .L_8)
.L_8:
        /*000c*/ 	.word	0x00000000
        /*0010*/ 	.short	0x000b
        /*0012*/ 	.short	0x0050
        /*0014*/ 	.byte	0x00, 0xf5, 0x21, 0x00


	//----- nvinfo : EIATTR_KPARAM_INFO
	.align		4
.L_9:
        /*0018*/ 	.byte	0x04, 0x17
        /*001a*/ 	.short	(.L_11 - .L_10)
.L_10:
        /*001c*/ 	.word	0x00000000
        /*0020*/ 	.short	0x000a
        /*0022*/ 	.short	0x0048
        /*0024*/ 	.byte	0x00, 0xf5, 0x21, 0x00


	//----- nvinfo : EIATTR_KPARAM_INFO
	.align		4
.L_11:
        /*0028*/ 	.byte	0x04, 0x17
        /*002a*/ 	.short	(.L_13 - .L_12)
.L_12:
        /*002c*/ 	.word	0x00000000
        /*0030*/ 	.short	0x0009
        /*0032*/ 	.short	0x0040
        /*0034*/ 	.byte	0x00, 0xf5, 0x21, 0x00


	//----- nvinfo : EIATTR_KPARAM_INFO
	.align		4
.L_13:
        /*0038*/ 	.byte	0x04, 0x17
        /*003a*/ 	.short	(.L_15 - .L_14)
.L_14:
        /*003c*/ 	.word	0x00000000
        /*0040*/ 	.short	0x0008
        /*0042*/ 	.short	0x0038
        /*0044*/ 	.byte	0x00, 0xf5, 0x21, 0x00


	//----- nvinfo : EIATTR_KPARAM_INFO
	.align		4
.L_15:
        /*0048*/ 	.byte	0x04, 0x17
        /*004a*/ 	.short	(.L_17 - .L_16)
.L_16:
        /*004c*/ 	.word	0x00000000
        /*0050*/ 	.short	0x0007
        /*0052*/ 	.short	0x0030
        /*0054*/ 	.byte	0x00, 0xf0, 0x11, 0x00


	//----- nvinfo : EIATTR_KPARAM_INFO
	.align		4
.L_17:
        /*0058*/ 	.byte	0x04, 0x17
        /*005a*/ 	.short	(.L_19 - .L_18)
.L_18:
        /*005c*/ 	.word	0x00000000
        /*0060*/ 	.short	0x0006
        /*0062*/ 	.short	0x0028
        /*0064*/ 	.byte	0x00, 0xf0, 0x21, 0x00


	//----- nvinfo : EIATTR_KPARAM_INFO
	.align		4
.L_19:
        /*0068*/ 	.byte	0x04, 0x17
        /*006a*/ 	.short	(.L_21 - .L_20)
.L_20:
        /*006c*/ 	.word	0x00000000
        /*0070*/ 	.short	0x0005
        /*0072*/ 	.short	0x0020
        /*0074*/ 	.byte	0x00, 0xf0, 0x21, 0x00


	//----- nvinfo : EIATTR_KPARAM_INFO
	.align		4
.L_21:
        /*0078*/ 	.byte	0x04, 0x17
        /*007a*/ 	.short	(.L_23 - .L_22)
.L_22:
        /*007c*/ 	.word	0x00000000
        /*0080*/ 	.short	0x0004
        /*0082*/ 	.short	0x001c
        /*0084*/ 	.byte	0x00, 0xf0, 0x11, 0x00


	//----- nvinfo : EIATTR_KPARAM_INFO
	.align		4
.L_23:
        /*0088*/ 	.byte	0x04, 0x17
        /*008a*/ 	.short	(.L_25 - .L_24)
.L_24:
        /*008c*/ 	.word	0x00000000
        /*0090*/ 	.short	0x0003
        /*0092*/ 	.short	0x0018
        /*0094*/ 	.byte	0x00, 0xf0, 0x11, 0x00


	//----- nvinfo : EIATTR_KPARAM_INFO
	.align		4
.L_25:
        /*0098*/ 	.byte	0x04, 0x17
        /*009a*/ 	.short	(.L_27 - .L_26)
.L_26:
        /*009c*/ 	.word	0x00000000
        /*00a0*/ 	.short	0x0002
        /*00a2*/ 	.short	0x0010
        /*00a4*/ 	.byte	0x00, 0xf5, 0x21, 0x00


	//----- nvinfo : EIATTR_KPARAM_INFO
	.align		4
.L_27:
        /*00a8*/ 	.byte	0x04, 0x17
        /*00aa*/ 	.short	(.L_29 - .L_28)
.L_28:
        /*00ac*/ 	.word	0x00000000
        /*00b0*/ 	.short	0x0001
        /*00b2*/ 	.short	0x0008
        /*00b4*/ 	.byte	0x00, 0xf5, 0x21, 0x00


	//----- nvinfo : EIATTR_KPARAM_INFO
	.align		4
.L_29:
        /*00b8*/ 	.byte	0x04, 0x17
        /*00ba*/ 	.short	(.L_31 - .L_30)
.L_30:
        /*00bc*/ 	.word	0x00000000
        /*00c0*/ 	.short	0x0000
        /*00c2*/ 	.short	0x0000
        /*00c4*/ 	.byte	0x00, 0xf5, 0x21, 0x00


	//----- nvinfo : EIATTR_SPARSE_MMA_MASK
	.align		4
.L_31:
        /*00c8*/ 	.byte	0x03, 0x50
        /*00ca*/ 	.short	0x0000


	//----- nvinfo : EIATTR_MAXREG_COUNT
	.align		4
        /*00cc*/ 	.byte	0x03, 0x1b
        /*00ce*/ 	.short	0x00ff


	//----- nvinfo : EIATTR_MERCURY_ISA_VERSION
	.align		4
        /*00d0*/ 	.byte	0x03, 0x5f
        /*00d2*/ 	.short	0x0101


	//----- nvinfo : EIATTR_INT_WARP_WIDE_INSTR_OFFSETS
	.align		4
        /*00d4*/ 	.byte	0x04, 0x31
        /*00d6*/ 	.short	(.L_33 - .L_32)


	//   ....[0]....
.L_32:
        /*00d8*/ 	.word	0x00000f20


	//   ....[1]....
        /*00dc*/ 	.word	0x00001020


	//----- nvinfo : EIATTR_VRC_CTA_INIT_COUNT
	.align		4
.L_33:
        /*00e0*/ 	.byte	0x02, 0x4a
	.zero		1
	.zero		1


	//----- nvinfo : EIATTR_EXIT_INSTR_OFFSETS
	.align		4
        /*00e4*/ 	.byte	0x04, 0x1c
        /*00e6*/ 	.short	(.L_35 - .L_34)


	//   ....[0]....
.L_34:
        /*00e8*/ 	.word	0x00000090


	//   ....[1]....
        /*00ec*/ 	.word	0x00000110


	//   ....[2]....
        /*00f0*/ 	.word	0x00000160


	//   ....[3]....
        /*00f4*/ 	.word	0x000010b0


	//----- nvinfo : EIATTR_CBANK_PARAM_SIZE
	.align		4
.L_35:
        /*00f8*/ 	.byte	0x03, 0x19
        /*00fa*/ 	.short	0x0058


	//----- nvinfo : EIATTR_PARAM_CBANK
	.align		4
        /*00fc*/ 	.byte	0x04, 0x0a
        /*00fe*/ 	.short	(.L_37 - .L_36)
	.align		4
.L_36:
        /*0100*/ 	.word	index@(.nv.constant0._Z28make_mapping_each_gpu_kernelPKmPKiS2_iimmiPiS3_P7double2S3_)
        /*0104*/ 	.short	0x0380
        /*0106*/ 	.short	0x0058


	//----- nvinfo : EIATTR_SW_WAR
	.align		4
.L_37:
        /*0108*/ 	.byte	0x04, 0x36
        /*010a*/ 	.short	(.L_39 - .L_38)
.L_38:
        /*010c*/ 	.word	0x00000008
.L_39:


//--------------------- .nv.callgraph             --------------------------
	.section	.nv.callgraph,"",@"SHT_CUDA_CALLGRAPH"
	.align	4
	.sectionentsize	8
	.align		4
        /*0000*/ 	.word	0x00000000
	.align		4
        /*0004*/ 	.word	0xffffffff
	.align		4
        /*0008*/ 	.word	0x00000000
	.align		4
        /*000c*/ 	.word	0xfffffffe
	.align		4
        /*0010*/ 	.word	0x00000000
	.align		4
        /*0014*/ 	.word	0xfffffffd
	.align		4
        /*0018*/ 	.word	0x00000000
	.align		4
        /*001c*/ 	.word	0xfffffffc


//--------------------- .text._Z28make_mapping_each_gpu_kernelPKmPKiS2_iimmiPiS3_P7double2S3_ --------------------------
	.section	.text._Z28make_mapping_each_gpu_kernelPKmPKiS2_iimmiPiS3_P7double2S3_,"ax",@progbits
	.align	128
        .global         _Z28make_mapping_each_gpu_kernelPKmPKiS2_iimmiPiS3_P7double2S3_
        .type           _Z28make_mapping_each_gpu_kernelPKmPKiS2_iimmiPiS3_P7double2S3_,@function
        .size           _Z28make_mapping_each_gpu_kernelPKmPKiS2_iimmiPiS3_P7double2S3_,(.L_x_9 - _Z28make_mapping_each_gpu_kernelPKmPKiS2_iimmiPiS3_P7double2S3_)
        .other          _Z28make_mapping_each_gpu_kernelPKmPKiS2_iimmiPiS3_P7double2S3_,@"STO_CUDA_ENTRY STV_DEFAULT"
_Z28make_mapping_each_gpu_kernelPKmPKiS2_iimmiPiS3_P7double2S3_:
.text._Z28make_mapping_each_gpu_kernelPKmPKiS2_iimmiPiS3_P7double2S3_:
[----:B------:R-:W-:Y:S01]  /*0000*/  LDC R1, c[0x0][0x37c] ;  /* 0x0000df00ff017b82 */ /* 0x000fe20000000800 */
[----:B------:R-:W0:Y:S07]  /*0010*/  S2R R3, SR_TID.X ;  /* 0x0000000000037919 */ /* 0x000e2e0000002100 */
[----:B------:R-:W0:Y:S01]  /*0020*/  S2UR UR4, SR_CTAID.X ;  /* 0x00000000000479c3 */ /* 0x000e220000002500 */
[----:B------:R-:W1:Y:S01]  /*0030*/  LDCU UR5, c[0x0][0x3b0] ;  /* 0x00007600ff0577ac */ /* 0x000e620008000800 */
[----:B------:R-:W2:Y:S06]  /*0040*/  LDCU UR6, c[0x0][0x39c] ;  /* 0x00007380ff0677ac */ /* 0x000eac0008000800 */
[----:B------:R-:W0:Y:S01]  /*0050*/  LDC R0, c[0x0][0x360] ;  /* 0x0000d800ff007b82 */ /* 0x000e220000000800 */
[----:B--2---:R-:W-:-:S02]  /*0060*/  IMAD.U32 R9, RZ, RZ, UR6 ;  /* 0x00000006ff097e24 */ /* 0x004fc4000f8e00ff */
[----:B0-----:R-:W-:-:S05]  /*0070*/  IMAD R0, R0, UR4, R3 ;  /* 0x0000000400007c24 */ /* 0x001fca000f8e0203 */
[----:B-1----:R-:W-:-:S13]  /*0080*/  ISETP.GE.AND P0, PT, R0, UR5, PT ;  /* 0x0000000500007c0c */ /* 0x002fda000bf06270 */
[----:B------:R-:W-:Y:S05]  /*0090*/  @P0 EXIT ;  /* 0x000000000000094d */ /* 0x000fea0003800000 */
[----:B------:R-:W0:Y:S01]  /*00a0*/  LDC.64 R2, c[0x0][0x380] ;  /* 0x0000e000ff027b82 */ /* 0x000e220000000a00 */
[----:B------:R-:W1:Y:S01]  /*00b0*/  LDCU.64 UR6, c[0x0][0x358] ;  /* 0x00006b00ff0677ac */ /* 0x000e620008000a00 */
[----:B------:R-:W2:Y:S01]  /*00c0*/  LDCU.64 UR4, c[0x0][0x3a0] ;  /* 0x00007400ff0477ac */ /* 0x000ea20008000a00 */
[----:B0-----:R-:W-:-:S05]  /*00d0*/  IMAD.WIDE R2, R0, 0x8, R2 ;  /* 0x0000000800027825 */ /* 0x001fca00078e0202 */
[----:B-1----:R-:W2:Y:S02]  /*00e0*/  LDG.E.64 R4, desc[UR6][R2.64] ;  /* 0x0000000602047981 */ /* 0x002ea4000c1e1b00 */
[----:B--2---:R-:W-:-:S04]  /*00f0*/  LOP3.LUT P0, RZ, R4, UR4, RZ, 0xc0, !PT ;  /* 0x0000000404ff7c12 */ /* 0x004fc8000f80c0ff */
[----:B------:R-:W-:-:S13]  /*0100*/  LOP3.LUT P0, RZ, R5, UR5, RZ, 0xc0, P0 ;  /* 0x0000000505ff7c12 */ /* 0x000fda000800c0ff */
[----:B------:R-:W-:Y:S05]  /*0110*/  @P0 EXIT ;  /* 0x000000000000094d */ /* 0x000fea0003800000 */
[----:B------:R-:W0:Y:S01]  /*0120*/  LDCU.64 UR4, c[0x0][0x3a8] ;  /* 0x00007500ff0477ac */ /* 0x000e220008000a00 */
[----:B------:R-:W-:Y:S01]  /*0130*/  IMAD.MOV.U32 R6, RZ, RZ, R5 ;  /* 0x000000ffff067224 */ /* 0x000fe200078e0005 */
[----:B0-----:R-:W-:-:S04]  /*0140*/  LOP3.LUT P0, RZ, R4, UR4, RZ, 0xc, !PT ;  /* 0x0000000404ff7c12 */ /* 0x001fc8000f800cff */
[----:B------:R-:W-:-:S13]  /*0150*/  LOP3.LUT P0, RZ, R6, UR5, RZ, 0xc, P0 ;  /* 0x0000000506ff7c12 */ /* 0x000fda0008000cff */
[----:B------:R-:W-:Y:S05]  /*0160*/  @P0 EXIT ;  /* 0x000000000000094d */ /* 0x000fea0003800000 */
[----:B------:R-:W0:Y:S01]  /*0170*/  LDC R10, c[0x0][0x39c] ;  /* 0x0000e700ff0a7b82 */ /* 0x000e220000000800 */
[----:B------:R-:W-:Y:S01]  /*0180*/  IMAD.MOV.U32 R5, RZ, RZ, RZ ;  /* 0x000000ffff057224 */ /* 0x000fe200078e00ff */
[----:B0-----:R-:W-:-:S13]  /*0190*/  ISETP.GE.AND P0, PT, R10, 0x1, PT ;  /* 0x000000010a00780c */ /* 0x001fda0003f06270 */
[----:B------:R-:W-:Y:S05]  /*01a0*/  @!P0 BRA `(.L_x_0) ;  /* 0x0000000400d48947 */ /* 0x000fea0003800000 */
[C---:B------:R-:W-:Y:S01]  /*01b0*/  ISETP.GE.U32.AND P0, PT, R10.reuse, 0x4, PT ;  /* 0x000000040a00780c */ /* 0x040fe20003f06070 */
[----:B------:R-:W-:Y:S01]  /*01c0*/  IMAD.MOV.U32 R5, RZ, RZ, RZ ;  /* 0x000000ffff057224 */ /* 0x000fe200078e00ff */
[----:B------:R-:W-:-:S11]  /*01d0*/  LOP3.LUT R7, R10, 0x3, RZ, 0xc0, !PT ;  /* 0x000000030a077812 */ /* 0x000fd600078ec0ff */
[----:B------:R-:W-:Y:S05]  /*01e0*/  @!P0 BRA `(.L_x_1) ;  /* 0x0000000400548947 */ /* 0x000fea0003800000 */
[----:B------:R-:W0:Y:S01]  /*01f0*/  LDC.64 R2, c[0x0][0x390] ;  /* 0x0000e400ff027b82 */ /* 0x000e220000000a00 */
[C---:B------:R-:W-:Y:S01]  /*0200*/  LOP3.LUT R8, R10.reuse, 0x7ffffffc, RZ, 0xc0, !PT ;  /* 0x7ffffffc0a087812 */ /* 0x040fe200078ec0ff */
[----:B------:R-:W-:Y:S02]  /*0210*/  VIADD R9, R10, 0xfffffffe ;  /* 0xfffffffe0a097836 */ /* 0x000fe40000000000 */
[----:B------:R-:W-:Y:S02]  /*0220*/  IMAD.MOV.U32 R5, RZ, RZ, RZ ;  /* 0x000000ffff057224 */ /* 0x000fe400078e00ff */
[----:B------:R-:W-:-:S07]  /*0230*/  IMAD.MOV R8, RZ, RZ, -R8 ;  /* 0x000000ffff087224 */ /* 0x000fce00078e0a08 */
.L_x_2:
[----:B------:R-:W-:-:S04]  /*0240*/  VIADD R19, R9, 0x1 ;  /* 0x0000000109137836 */ /* 0x000fc80000000000 */
[----:B0-----:R-:W-:-:S06]  /*0250*/  IMAD.WIDE.U32 R18, R19, 0x4, R2 ;  /* 0x0000000413127825 */ /* 0x001fcc00078e0002 */
[----:B------:R-:W2:Y:S01]  /*0260*/  LDG.E R18, desc[UR6][R18.64] ;  /* 0x0000000612127981 */ /* 0x000ea2000c1e1900 */
[----:B------:R-:W-:-:S06]  /*0270*/  IMAD.WIDE.U32 R16, R9, 0x4, R2 ;  /* 0x0000000409107825 */ /* 0x000fcc00078e0002 */
[----:B------:R0:W3:Y:S01]  /*0280*/  LDG.E R16, desc[UR6][R16.64] ;  /* 0x0000000610107981 */ /* 0x0000e2000c1e1900 */
[----:B------:R-:W-:-:S04]  /*0290*/  VIADD R15, R9, 0xffffffff ;  /* 0xffffffff090f7836 */ /* 0x000fc80000000000 */
[----:B------:R-:W-:-:S04]  /*02a0*/  IMAD.WIDE.U32 R14, R15, 0x4, R2 ;  /* 0x000000040f0e7825 */ /* 0x000fc800078e0002 */
[----:B------:R-:W-:Y:S02]  /*02b0*/  VIADD R21, R9, 0xfffffffe ;  /* 0xfffffffe09157836 */ /* 0x000fe40000000000 */
[----:B------:R-:W4:Y:S02]  /*02c0*/  LDG.E R14, desc[UR6][R14.64] ;  /* 0x000000060e0e7981 */ /* 0x000f24000c1e1900 */
[----:B------:R-:W-:-:S05]  /*02d0*/  IMAD.WIDE.U32 R20, R21, 0x4, R2 ;  /* 0x0000000415147825 */ /* 0x000fca00078e0002 */
[----:B------:R1:W5:Y:S01]  /*02e0*/  LDG.E R10, desc[UR6][R20.64] ;  /* 0x00000006140a7981 */ /* 0x000362000c1e1900 */
[----:B------:R-:W-:Y:S01]  /*02f0*/  IMAD.MOV.U32 R11, RZ, RZ, -0x1 ;  /* 0xffffffffff0b7424 */ /* 0x000fe200078e00ff */
[----:B------:R1:W-:Y:S01]  /*0300*/  POPC R12, R6 ;  /* 0x00000006000c7309 */ /* 0x0003e20000000000 */
[----:B------:R-:W-:Y:S02]  /*0310*/  IMAD.MOV.U32 R13, RZ, RZ, -0x2 ;  /* 0xfffffffeff0d7424 */ /* 0x000fe400078e00ff */
[----:B------:R-:W-:Y:S02]  /*0320*/  VIADD R8, R8, 0x4 ;  /* 0x0000000408087836 */ /* 0x000fe40000000000 */
[----:B------:R-:W-:-:S03]  /*0330*/  VIADD R9, R9, 0xfffffffc ;  /* 0xfffffffc09097836 */ /* 0x000fc60000000000 */
[----:B------:R-:W-:Y:S01]  /*0340*/  ISETP.NE.AND P0, PT, R8, RZ, PT ;  /* 0x000000ff0800720c */ /* 0x000fe20003f05270 */
[C---:B--2---:R-:W-:Y:S02]  /*0350*/  VIADD R22, R18.reuse, 0x1 ;  /* 0x0000000112167836 */ /* 0x044fe40000000000 */
[----:B------:R-:W-:Y:S01]  /*0360*/  IMAD.MOV R19, RZ, RZ, -R18 ;  /* 0x000000ffff137224 */ /* 0x000fe200078e0a12 */
[----:B------:R-:W-:Y:S02]  /*0370*/  LOP3.LUT R18, R18, 0x3f, RZ, 0xc0, !PT ;  /* 0x0000003f12127812 */ /* 0x000fe400078ec0ff */
[----:B0-----:R-:W-:Y:S02]  /*0380*/  SHF.L.U32 R17, R11, R22, RZ ;  /* 0x000000160b117219 */ /* 0x001fe400000006ff */
[----:B------:R-:W-:Y:S02]  /*0390*/  LOP3.LUT R22, R19, 0x3f, RZ, 0xc0, !PT ;  /* 0x0000003f13167812 */ /* 0x000fe400078ec0ff */
[----:B-1----:R-:W-:-:S02]  /*03a0*/  SHF.L.U64.HI R20, R13, R18, 0xffffffff ;  /* 0xffffffff0d147419 */ /* 0x002fc40000010212 */
[----:B------:R-:W-:Y:S02]  /*03b0*/  SHF.R.U32.HI R19, RZ, R22, R11 ;  /* 0x00000016ff137219 */ /* 0x000fe4000001160b */
[----:B------:R-:W-:Y:S02]  /*03c0*/  LOP3.LUT R15, R17, R4, RZ, 0xc0, !PT ;  /* 0x00000004110f7212 */ /* 0x000fe400078ec0ff */
[C---:B------:R-:W-:Y:S02]  /*03d0*/  SHF.L.U32 R23, R13.reuse, R18, RZ ;  /* 0x000000120d177219 */ /* 0x040fe400000006ff */
[----:B------:R-:W-:Y:S02]  /*03e0*/  SHF.R.U64 R17, R13, R22, 0xffffffff ;  /* 0xffffffff0d117419 */ /* 0x000fe40000001216 */
[----:B------:R-:W-:Y:S01]  /*03f0*/  LOP3.LUT R6, R6, R20, R19, 0xe0, !PT ;  /* 0x0000001406067212 */ /* 0x000fe200078ee013 */
[----:B---3--:R-:W-:Y:S01]  /*0400*/  IMAD.MOV R20, RZ, RZ, -R16 ;  /* 0x000000ffff147224 */ /* 0x008fe200078e0a10 */
[----:B------:R-:W-:Y:S01]  /*0410*/  LOP3.LUT R18, R4, R23, R17, 0xe0, !PT ;  /* 0x0000001704127212 */ /* 0x000fe200078ee011 */
[C---:B------:R-:W-:Y:S01]  /*0420*/  VIADD R4, R16.reuse, 0x1 ;  /* 0x0000000110047836 */ /* 0x040fe20000000000 */
[----:B------:R-:W-:Y:S01]  /*0430*/  LOP3.LUT R16, R16, 0x3f, RZ, 0xc0, !PT ;  /* 0x0000003f10107812 */ /* 0x000fe200078ec0ff */
[----:B------:R-:W0:Y:S01]  /*0440*/  POPC R15, R15 ;  /* 0x0000000f000f7309 */ /* 0x000e220000000000 */
[----:B------:R-:W-:-:S02]  /*0450*/  LOP3.LUT R20, R20, 0x3f, RZ, 0xc0, !PT ;  /* 0x0000003f14147812 */ /* 0x000fc400078ec0ff */
[----:B------:R-:W-:Y:S02]  /*0460*/  SHF.L.U32 R17, R11, R4, RZ ;  /* 0x000000040b117219 */ /* 0x000fe400000006ff */
[C---:B------:R-:W-:Y:S02]  /*0470*/  SHF.L.U32 R22, R13.reuse, R16, RZ ;  /* 0x000000100d167219 */ /* 0x040fe400000006ff */
[C---:B------:R-:W-:Y:S01]  /*0480*/  SHF.R.U64 R19, R13.reuse, R20, 0xffffffff ;  /* 0xffffffff0d137419 */ /* 0x040fe20000001214 */
[----:B------:R-:W-:Y:S01]  /*0490*/  POPC R4, R6 ;  /* 0x0000000600047309 */ /* 0x000fe20000000000 */
[----:B------:R-:W-:Y:S02]  /*04a0*/  SHF.L.U64.HI R23, R13, R16, 0xffffffff ;  /* 0xffffffff0d177419 */ /* 0x000fe40000010210 */
[----:B------:R-:W-:Y:S01]  /*04b0*/  SHF.R.U32.HI R21, RZ, R20, R11 ;  /* 0x00000014ff157219 */ /* 0x000fe2000001160b */
[----:B----4-:R-:W-:Y:S01]  /*04c0*/  VIADD R20, R14, 0x1 ;  /* 0x000000010e147836 */ /* 0x010fe20000000000 */
[----:B------:R-:W-:-:S02]  /*04d0*/  LOP3.LUT R17, R17, R18, RZ, 0xc0, !PT ;  /* 0x0000001211117212 */ /* 0x000fc400078ec0ff */
[----:B------:R-:W-:Y:S01]  /*04e0*/  LOP3.LUT R16, R18, R22, R19, 0xe0, !PT ;  /* 0x0000001612107212 */ /* 0x000fe200078ee013 */
[----:B0-----:R-:W-:Y:S01]  /*04f0*/  IMAD.IADD R12, R15, 0x1, R12 ;  /* 0x000000010f0c7824 */ /* 0x001fe200078e020c */
[----:B------:R-:W-:Y:S01]  /*0500*/  LOP3.LUT R18, R6, R23, R21, 0xe0, !PT ;  /* 0x0000001706127212 */ /* 0x000fe200078ee015 */
[----:B------:R-:W-:Y:S01]  /*0510*/  IMAD.MOV R21, RZ, RZ, -R14 ;  /* 0x000000ffff157224 */ /* 0x000fe200078e0a0e */
[----:B------:R-:W-:Y:S01]  /*0520*/  SHF.L.U32 R19, R11, R20, RZ ;  /* 0x000000140b137219 */ /* 0x000fe200000006ff */
[----:B------:R-:W0:Y:S01]  /*0530*/  POPC R17, R17 ;  /* 0x0000001100117309 */ /* 0x000e220000000000 */
[----:B------:R-:W-:Y:S02]  /*0540*/  LOP3.LUT R14, R14, 0x3f, RZ, 0xc0, !PT ;  /* 0x0000003f0e0e7812 */ /* 0x000fe400078ec0ff */
[----:B------:R-:W-:Y:S02]  /*0550*/  LOP3.LUT R20, R21, 0x3f, RZ, 0xc0, !PT ;  /* 0x0000003f15147812 */ /* 0x000fe400078ec0ff */
[----:B------:R-:W-:-:S02]  /*0560*/  SHF.L.U64.HI R22, R13, R14, 0xffffffff ;  /* 0xffffffff0d167419 */ /* 0x000fc4000001020e */
[CC--:B------:R-:W-:Y:S01]  /*0570*/  SHF.R.U64 R21, R13.reuse, R20.reuse, 0xffffffff ;  /* 0xffffffff0d157419 */ /* 0x0c0fe20000001214 */
[----:B------:R-:W-:Y:S01]  /*0580*/  POPC R6, R18 ;  /* 0x0000001200067309 */ /* 0x000fe20000000000 */
[----:B------:R-:W-:Y:S01]  /*0590*/  SHF.R.U32.HI R23, RZ, R20, R11 ;  /* 0x00000014ff177219 */ /* 0x000fe2000001160b */
[----:B-----5:R-:W-:Y:S01]  /*05a0*/  VIADD R20, R10, 0x1 ;  /* 0x000000010a147836 */ /* 0x020fe20000000000 */
[----:B------:R-:W-:Y:S02]  /*05b0*/  SHF.L.U32 R14, R13, R14, RZ ;  /* 0x0000000e0d0e7219 */ /* 0x000fe400000006ff */
[----:B------:R-:W-:Y:S02]  /*05c0*/  LOP3.LUT R19, R19, R16, RZ, 0xc0, !PT ;  /* 0x0000001013137212 */ /* 0x000fe400078ec0ff */
[----:B------:R-:W-:Y:S01]  /*05d0*/  LOP3.LUT R16, R16, R14, R21, 0xe0, !PT ;  /* 0x0000000e10107212 */ /* 0x000fe200078ee015 */
[----:B0-----:R-:W-:Y:S01]  /*05e0*/  IMAD.IADD R4, R17, 0x1, R4 ;  /* 0x0000000111047824 */ /* 0x001fe200078e0204 */
[----:B------:R-:W-:Y:S01]  /*05f0*/  SHF.L.U32 R21, R11, R20, RZ ;  /* 0x000000140b157219 */ /* 0x000fe200000006ff */
[----:B------:R-:W-:Y:S01]  /*0600*/  IMAD.MOV R17, RZ, RZ, -R10 ;  /* 0x000000ffff117224 */ /* 0x000fe200078e0a0a */
[----:B------:R-:W-:Y:S01]  /*0610*/  LOP3.LUT R14, R18, R22, R23, 0xe0, !PT ;  /* 0x00000016120e7212 */ /* 0x000fe200078ee017 */
[----:B------:R-:W0:Y:S01]  /*0620*/  POPC R19, R19 ;  /* 0x0000001300137309 */ /* 0x000e220000000000 */
[----:B------:R-:W-:-:S02]  /*0630*/  LOP3.LUT R21, R21, R16, RZ, 0xc0, !PT ;  /* 0x0000001015157212 */ /* 0x000fc400078ec0ff */
[----:B------:R-:W-:Y:S02]  /*0640*/  LOP3.LUT R10, R10, 0x3f, RZ, 0xc0, !PT ;  /* 0x0000003f0a0a7812 */ /* 0x000fe400078ec0ff */
[----:B------:R-:W-:Y:S02]  /*0650*/  IADD3 R5, PT, PT, R4, R12, R5 ;  /* 0x0000000c04057210 */ /* 0x000fe40007ffe005 */
[----:B------:R-:W-:Y:S01]  /*0660*/  LOP3.LUT R4, R17, 0x3f, RZ, 0xc0, !PT ;  /* 0x0000003f11047812 */ /* 0x000fe200078ec0ff */
[----:B------:R-:W-:Y:S03]  /*0670*/  POPC R18, R14 ;  /* 0x0000000e00127309 */ /* 0x000fe60000000000 */
[----:B------:R-:W-:Y:S01]  /*0680*/  SHF.R.U32.HI R11, RZ, R4, R11 ;  /* 0x00000004ff0b7219 */ /* 0x000fe2000001160b */
[----:B0-----:R-:W-:-:S04]  /*0690*/  IMAD.IADD R19, R19, 0x1, R6 ;  /* 0x0000000113137824 */ /* 0x001fc800078e0206 */
[----:B------:R-:W0:Y:S01]  /*06a0*/  POPC R15, R21 ;  /* 0x00000015000f7309 */ /* 0x000e220000000000 */
[CC--:B------:R-:W-:Y:S02]  /*06b0*/  SHF.L.U64.HI R6, R13.reuse, R10.reuse, 0xffffffff ;  /* 0xffffffff0d067419 */ /* 0x0c0fe4000001020a */
[C---:B------:R-:W-:Y:S02]  /*06c0*/  SHF.L.U32 R10, R13.reuse, R10, RZ ;  /* 0x0000000a0d0a7219 */ /* 0x040fe400000006ff */
[----:B------:R-:W-:Y:S02]  /*06d0*/  SHF.R.U64 R13, R13, R4, 0xffffffff ;  /* 0xffffffff0d0d7419 */ /* 0x000fe40000001204 */
[----:B------:R-:W-:Y:S02]  /*06e0*/  LOP3.LUT R6, R14, R6, R11, 0xe0, !PT ;  /* 0x000000060e067212 */ /* 0x000fe400078ee00b */
[----:B------:R-:W-:Y:S01]  /*06f0*/  LOP3.LUT R4, R16, R10, R13, 0xe0, !PT ;  /* 0x0000000a10047212 */ /* 0x000fe200078ee00d */
[----:B0-----:R-:W-:-:S05]  /*0700*/  IMAD.IADD R18, R15, 0x1, R18 ;  /* 0x000000010f127824 */ /* 0x001fca00078e0212 */
[----:B------:R-:W-:Y:S01]  /*0710*/  IADD3 R5, PT, PT, R18, R19, R5 ;  /* 0x0000001312057210 */ /* 0x000fe20007ffe005 */
[----:B------:R-:W-:Y:S06]  /*0720*/  @P0 BRA `(.L_x_2) ;  /* 0xfffffff800c40947 */ /* 0x000fec000383ffff */
[----:B------:R-:W-:-:S07]  /*0730*/  VIADD R9, R9, 0x2 ;  /* 0x0000000209097836 */ /* 0x000fce0000000000 */
.L_x_1:
[----:B------:R-:W-:-:S13]  /*0740*/  ISETP.NE.AND P0, PT, R7, RZ, PT ;  /* 0x000000ff0700720c */ /* 0x000fda0003f05270 */
[----:B------:R-:W-:Y:S05]  /*0750*/  @!P0 BRA `(.L_x_0) ;  /* 0x0000000000688947 */ /* 0x000fea0003800000 */
[----:B------:R-:W0:Y:S01]  /*0760*/  LDC.64 R2, c[0x0][0x390] ;  /* 0x0000e400ff027b82 */ /* 0x000e220000000a00 */
[----:B------:R-:W-:-:S07]  /*0770*/  IMAD.MOV R7, RZ, RZ, -R7 ;  /* 0x000000ffff077224 */ /* 0x000fce00078e0a07 */
.L_x_3:
[----:B------:R-:W-:-:S04]  /*0780*/  VIADD R9, R9, 0xffffffff ;  /* 0xffffffff09097836 */ /* 0x000fc80000000000 */
[----:B0-----:R-:W-:-:S06]  /*0790*/  IMAD.WIDE.U32 R10, R9, 0x4, R2 ;  /* 0x00000004090a7825 */ /* 0x001fcc00078e0002 */
[----:B------:R-:W2:Y:S01]  /*07a0*/  LDG.E R10, desc[UR6][R10.64] ;  /* 0x000000060a0a7981 */ /* 0x000ea2000c1e1900 */
[----:B------:R-:W-:Y:S01]  /*07b0*/  IMAD.MOV.U32 R15, RZ, RZ, -0x1 ;  /* 0xffffffffff0f7424 */ /* 0x000fe200078e00ff */
[----:B------:R0:W-:Y:S01]  /*07c0*/  POPC R17, R6 ;  /* 0x0000000600117309 */ /* 0x0001e20000000000 */
[----:B------:R-:W-:Y:S02]  /*07d0*/  VIADD R7, R7, 0x1 ;  /* 0x0000000107077836 */ /* 0x000fe40000000000 */
[----:B------:R-:W-:-:S03]  /*07e0*/  IMAD.MOV.U32 R19, RZ, RZ, -0x2 ;  /* 0xfffffffeff137424 */ /* 0x000fc600078e00ff */
[----:B------:R-:W-:Y:S01]  /*07f0*/  ISETP.NE.AND P0, PT, R7, RZ, PT ;  /* 0x000000ff0700720c */ /* 0x000fe20003f05270 */
[C---:B--2---:R-:W-:Y:S01]  /*0800*/  VIADD R8, R10.reuse, 0x1 ;  /* 0x000000010a087836 */ /* 0x044fe20000000000 */
[----:B------:R-:W-:-:S04]  /*0810*/  LOP3.LUT R12, R10, 0x3f, RZ, 0xc0, !PT ;  /* 0x0000003f0a0c7812 */ /* 0x000fc800078ec0ff */
[----:B------:R-:W-:Y:S02]  /*0820*/  SHF.L.U32 R13, R15, R8, RZ ;  /* 0x000000080f0d7219 */ /* 0x000fe400000006ff */
[----:B------:R-:W-:Y:S02]  /*0830*/  SHF.L.U64.HI R14, R19, R12, 0xffffffff ;  /* 0xffffffff130e7419 */ /* 0x000fe4000001020c */
[----:B------:R-:W-:Y:S01]  /*0840*/  LOP3.LUT R8, R13, R4, RZ, 0xc0, !PT ;  /* 0x000000040d087212 */ /* 0x000fe200078ec0ff */
[----:B------:R-:W-:Y:S01]  /*0850*/  IMAD.MOV R13, RZ, RZ, -R10 ;  /* 0x000000ffff0d7224 */ /* 0x000fe200078e0a0a */
[----:B------:R-:W-:-:S04]  /*0860*/  SHF.L.U32 R12, R19, R12, RZ ;  /* 0x0000000c130c7219 */ /* 0x000fc800000006ff */
[----:B------:R-:W1:Y:S01]  /*0870*/  POPC R8, R8 ;  /* 0x0000000800087309 */ /* 0x000e620000000000 */
[----:B------:R-:W-:-:S04]  /*0880*/  LOP3.LUT R10, R13, 0x3f, RZ, 0xc0, !PT ;  /* 0x0000003f0d0a7812 */ /* 0x000fc800078ec0ff */
[-C--:B------:R-:W-:Y:S02]  /*0890*/  SHF.R.U64 R11, R19, R10.reuse, 0xffffffff ;  /* 0xffffffff130b7419 */ /* 0x080fe4000000120a */
[----:B------:R-:W-:Y:S02]  /*08a0*/  SHF.R.U32.HI R13, RZ, R10, R15 ;  /* 0x0000000aff0d7219 */ /* 0x000fe4000001160f */
[----:B------:R-:W-:Y:S02]  /*08b0*/  LOP3.LUT R4, R4, R12, R11, 0xe0, !PT ;  /* 0x0000000c04047212 */ /* 0x000fe400078ee00b */
[----:B0-----:R-:W-:Y:S01]  /*08c0*/  LOP3.LUT R6, R6, R14, R13, 0xe0, !PT ;  /* 0x0000000e06067212 */ /* 0x001fe200078ee00d */
[----:B-1----:R-:W-:-:S04]  /*08d0*/  IMAD.IADD R8, R17, 0x1, R8 ;  /* 0x0000000111087824 */ /* 0x002fc800078e0208 */
[----:B------:R-:W-:Y:S01]  /*08e0*/  IMAD.IADD R5, R8, 0x1, R5 ;  /* 0x0000000108057824 */ /* 0x000fe200078e0205 */
[----:B------:R-:W-:Y:S06]  /*08f0*/  @P0 BRA `(.L_x_3) ;  /* 0xfffffffc00a00947 */ /* 0x000fec000383ffff */
.L_x_0:
[----:B------:R-:W0:Y:S02]  /*0900*/  LDCU UR8, c[0x0][0x398] ;  /* 0x00007300ff0877ac */ /* 0x000e240008000800 */
[----:B0-----:R-:W-:-:S09]  /*0910*/  UISETP.GE.AND UP0, UPT, UR8, 0x1, UPT ;  /* 0x000000010800788c */ /* 0x001fd2000bf06270 */
[----:B------:R-:W-:Y:S05]  /*0920*/  BRA.U !UP0, `(.L_x_4) ;  /* 0x0000000508787547 */ /* 0x000fea000b800000 */
[----:B------:R-:W0:Y:S01]  /*0930*/  LDCU UR5, c[0x0][0x398] ;  /* 0x00007300ff0577ac */ /* 0x000e220008000800 */
[----:B------:R-:W-:Y:S01]  /*0940*/  ULOP3.LUT UP0, UR4, UR8, 0x3, URZ, 0xc0, !UPT ;  /* 0x0000000308047892 */ /* 0x000fe2000f80c0ff */
[----:B0-----:R-:W-:-:S08]  /*0950*/  IMAD.U32 R7, RZ, RZ, UR5 ;  /* 0x00000005ff077e24 */ /* 0x001fd0000f8e00ff */
[----:B------:R-:W-:Y:S05]  /*0960*/  BRA.U !UP0, `(.L_x_5) ;  /* 0x0000000108647547 */ /* 0x000fea000b800000 */
[----:B------:R-:W0:Y:S01]  /*0970*/  LDC.64 R2, c[0x0][0x388] ;  /* 0x0000e200ff027b82 */ /* 0x000e220000000a00 */
[----:B------:R-:W-:Y:S02]  /*0980*/  UIADD3 UR5, UPT, UPT, UR8, -0x1, URZ ;  /* 0xffffffff08057890 */ /* 0x000fe4000fffe0ff */
[----:B------:R-:W-:-:S04]  /*0990*/  UIADD3 UR4, UPT, UPT, -UR4, URZ, URZ ;  /* 0x000000ff04047290 */ /* 0x000fc8000fffe1ff */
[----:B------:R-:W-:-:S08]  /*09a0*/  IMAD.U32 R7, RZ, RZ, UR5 ;  /* 0x00000005ff077e24 */ /* 0x000fd0000f8e00ff */
.L_x_6:
[----:B0-----:R-:W-:-:S06]  /*09b0*/  IMAD.WIDE.U32 R8, R7, 0x4, R2 ;  /* 0x0000000407087825 */ /* 0x001fcc00078e0002 */
[----:B------:R-:W2:Y:S01]  /*09c0*/  LDG.E R8, desc[UR6][R8.64] ;  /* 0x0000000608087981 */ /* 0x000ea2000c1e1900 */
[----:B------:R-:W-:Y:S01]  /*09d0*/  IMAD.MOV.U32 R11, RZ, RZ, -0x1 ;  /* 0xffffffffff0b7424 */ /* 0x000fe200078e00ff */
[----:B------:R0:W-:Y:S01]  /*09e0*/  POPC R15, R6 ;  /* 0x00000006000f7309 */ /* 0x0001e20000000000 */
[----:B------:R-:W-:-:S04]  /*09f0*/  UIADD3 UR4, UPT, UPT, UR4, 0x1, URZ ;  /* 0x0000000104047890 */ /* 0x000fc8000fffe0ff */
[----:B------:R-:W-:Y:S01]  /*0a00*/  UISETP.NE.AND UP0, UPT, UR4, URZ, UPT ;  /* 0x000000ff0400728c */ /* 0x000fe2000bf05270 */
[----:B--2---:R-:W-:-:S05]  /*0a10*/  VIADD R10, R8, 0x1 ;  /* 0x00000001080a7836 */ /* 0x004fca0000000000 */
[----:B------:R-:W-:-:S04]  /*0a20*/  SHF.L.U32 R11, R11, R10, RZ ;  /* 0x0000000a0b0b7219 */ /* 0x000fc800000006ff */
[----:B------:R-:W-:Y:S01]  /*0a30*/  LOP3.LUT R12, R11, R4, RZ, 0xc0, !PT ;  /* 0x000000040b0c7212 */ /* 0x000fe200078ec0ff */
[----:B------:R-:W-:-:S03]  /*0a40*/  IMAD.MOV.U32 R11, RZ, RZ, 0x1 ;  /* 0x00000001ff0b7424 */ /* 0x000fc600078e00ff */
[----:B------:R-:W1:Y:S02]  /*0a50*/  POPC R10, R12 ;  /* 0x0000000c000a7309 */ /* 0x000e640000000000 */
[CC--:B------:R-:W-:Y:S02]  /*0a60*/  SHF.L.U64.HI R13, R11.reuse, R8.reuse, RZ ;  /* 0x000000080b0d7219 */ /* 0x0c0fe400000102ff */
[----:B------:R-:W-:Y:S01]  /*0a70*/  SHF.L.U32 R11, R11, R8, RZ ;  /* 0x000000080b0b7219 */ /* 0x000fe200000006ff */
[----:B------:R-:W-:Y:S01]  /*0a80*/  IMAD.MOV.U32 R8, RZ, RZ, R7 ;  /* 0x000000ffff087224 */ /* 0x000fe200078e0007 */
[----:B0-----:R-:W-:Y:S01]  /*0a90*/  LOP3.LUT R6, R13, R6, RZ, 0xfc, !PT ;  /* 0x000000060d067212 */ /* 0x001fe200078efcff */
[----:B------:R-:W-:Y:S01]  /*0aa0*/  VIADD R7, R7, 0xffffffff ;  /* 0xffffffff07077836 */ /* 0x000fe20000000000 */
[----:B------:R-:W-:Y:S01]  /*0ab0*/  LOP3.LUT R4, R11, R4, RZ, 0xfc, !PT ;  /* 0x000000040b047212 */ /* 0x000fe200078efcff */
[----:B-1----:R-:W-:-:S04]  /*0ac0*/  IMAD.IADD R10, R15, 0x1, R10 ;  /* 0x000000010f0a7824 */ /* 0x002fc800078e020a */
[----:B------:R-:W-:Y:S01]  /*0ad0*/  IMAD.IADD R5, R10, 0x1, R5 ;  /* 0x000000010a057824 */ /* 0x000fe200078e0205 */
[----:B------:R-:W-:Y:S06]  /*0ae0*/  BRA.U UP0, `(.L_x_6) ;  /* 0xfffffffd00b07547 */ /* 0x000fec000b83ffff */
[----:B------:R-:W-:-:S07]  /*0af0*/  IMAD.MOV.U32 R7, RZ, RZ, R8 ;  /* 0x000000ffff077224 */ /* 0x000fce00078e0008 */
.L_x_5:
[----:B------:R-:W-:-:S09]  /*0b00*/  UISETP.GE.U32.AND UP0, UPT, UR8, 0x4, UPT ;  /* 0x000000040800788c */ /* 0x000fd2000bf06070 */
[----:B------:R-:W-:Y:S05]  /*0b10*/  BRA.U !UP0, `(.L_x_4) ;  /* 0x0000000108fc7547 */ /* 0x000fea000b800000 */
[----:B------:R-:W0:Y:S01]  /*0b20*/  LDC.64 R2, c[0x0][0x388] ;  /* 0x0000e200ff027b82 */ /* 0x000e220000000a00 */
[C---:B------:R-:W-:Y:S02]  /*0b30*/  VIADD R9, R7.reuse, 0xffffffff ;  /* 0xffffffff07097836 */ /* 0x040fe40000000000 */
[----:B------:R-:W-:Y:S02]  /*0b40*/  VIADD R7, R7, 0x4 ;  /* 0x0000000407077836 */ /* 0x000fe40000000000 */
[----:B0-----:R-:W-:-:S07]  /*0b50*/  IMAD.WIDE.U32 R8, R9, 0x4, R2 ;  /* 0x0000000409087825 */ /* 0x001fce00078e0002 */
.L_x_7:
[C---:B------:R-:W-:Y:S01]  /*0b60*/  VIADD R17, R7.reuse, 0xfffffffa ;  /* 0xfffffffa07117836 */ /* 0x040fe20000000000 */
[----:B------:R0:W2:Y:S01]  /*0b70*/  LDG.E R19, desc[UR6][R8.64] ;  /* 0x0000000608137981 */ /* 0x0000a2000c1e1900 */
[----:B------:R-:W-:Y:S02]  /*0b80*/  VIADD R15, R7, 0xfffffff9 ;  /* 0xfffffff9070f7836 */ /* 0x000fe40000000000 */
[----:B------:R-:W-:-:S04]  /*0b90*/  IMAD.WIDE.U32 R16, R17, 0x4, R2 ;  /* 0x0000000411107825 */ /* 0x000fc800078e0002 */
[----:B------:R-:W-:Y:S01]  /*0ba0*/  VIADD R23, R7, 0xfffffff8 ;  /* 0xfffffff807177836 */ /* 0x000fe20000000000 */
[----:B------:R1:W3:Y:S01]  /*0bb0*/  LDG.E R21, desc[UR6][R16.64] ;  /* 0x0000000610157981 */ /* 0x0002e2000c1e1900 */
[----:B------:R-:W-:-:S04]  /*0bc0*/  IMAD.WIDE.U32 R14, R15, 0x4, R2 ;  /* 0x000000040f0e7825 */ /* 0x000fc800078e0002 */
[----:B------:R-:W-:Y:S02]  /*0bd0*/  IMAD.WIDE.U32 R22, R23, 0x4, R2 ;  /* 0x0000000417167825 */ /* 0x000fe400078e0002 */
[----:B------:R4:W5:Y:S04]  /*0be0*/  LDG.E R15, desc[UR6][R14.64] ;  /* 0x000000060e0f7981 */ /* 0x000968000c1e1900 */
[----:B------:R-:W5:Y:S01]  /*0bf0*/  LDG.E R11, desc[UR6][R22.64] ;  /* 0x00000006160b7981 */ /* 0x000f62000c1e1900 */
[----:B------:R-:W-:Y:S01]  /*0c00*/  IMAD.MOV.U32 R10, RZ, RZ, 0x1 ;  /* 0x00000001ff0a7424 */ /* 0x000fe200078e00ff */
[----:B------:R4:W-:Y:S01]  /*0c10*/  POPC R12, R6 ;  /* 0x00000006000c7309 */ /* 0x0009e20000000000 */
[----:B------:R-:W-:Y:S01]  /*0c20*/  IMAD.MOV.U32 R13, RZ, RZ, -0x1 ;  /* 0xffffffffff0d7424 */ /* 0x000fe200078e00ff */
[----:B0-----:R-:W-:Y:S01]  /*0c30*/  IADD3 R8, P1, PT, R8, -0x10, RZ ;  /* 0xfffffff008087810 */ /* 0x001fe20007f3e0ff */
[----:B------:R-:W-:-:S03]  /*0c40*/  VIADD R7, R7, 0xfffffffc ;  /* 0xfffffffc07077836 */ /* 0x000fc60000000000 */
[----:B------:R-:W-:Y:S02]  /*0c50*/  IADD3.X R9, PT, PT, R9, -0x1, RZ, P1, !PT ;  /* 0xffffffff09097810 */ /* 0x000fe40000ffe4ff */
[----:B------:R-:W-:Y:S01]  /*0c60*/  ISETP.GT.AND P0, PT, R7, 0x4, PT ;  /* 0x000000040700780c */ /* 0x000fe20003f04270 */
[----:B--2---:R-:W-:Y:S01]  /*0c70*/  VIADD R18, R19, 0x1 ;  /* 0x0000000113127836 */ /* 0x004fe20000000000 */
[CC--:B------:R-:W-:Y:S02]  /*0c80*/  SHF.L.U64.HI R25, R10.reuse, R19.reuse, RZ ;  /* 0x000000130a197219 */ /* 0x0c0fe400000102ff */
[C---:B------:R-:W-:Y:S02]  /*0c90*/  SHF.L.U32 R19, R10.reuse, R19, RZ ;  /* 0x000000130a137219 */ /* 0x040fe400000006ff */
[----:B-1----:R-:W-:Y:S02]  /*0ca0*/  SHF.L.U32 R17, R13, R18, RZ ;  /* 0x000000120d117219 */ /* 0x002fe400000006ff */
[----:B------:R-:W-:Y:S01]  /*0cb0*/  LOP3.LUT R25, R25, R6, RZ, 0xfc, !PT ;  /* 0x0000000619197212 */ /* 0x000fe200078efcff */
[----:B---3--:R-:W-:Y:S01]  /*0cc0*/  VIADD R16, R21, 0x1 ;  /* 0x0000000115107836 */ /* 0x008fe20000000000 */
[----:B------:R-:W-:-:S02]  /*0cd0*/  SHF.L.U64.HI R18, R10, R21, RZ ;  /* 0x000000150a127219 */ /* 0x000fc400000102ff */
[----:B------:R-:W-:Y:S01]  /*0ce0*/  LOP3.LUT R19, R19, R4, RZ, 0xfc, !PT ;  /* 0x0000000413137212 */ /* 0x000fe200078efcff */
[----:B----4-:R-:W-:Y:S01]  /*0cf0*/  POPC R14, R25 ;  /* 0x00000019000e7309 */ /* 0x010fe20000000000 */
[----:B------:R-:W-:Y:S02]  /*0d00*/  SHF.L.U32 R20, R10, R21, RZ ;  /* 0x000000150a147219 */ /* 0x000fe400000006ff */
[----:B------:R-:W-:Y:S02]  /*0d10*/  SHF.L.U32 R16, R13, R16, RZ ;  /* 0x000000100d107219 */ /* 0x000fe400000006ff */
[----:B------:R-:W-:Y:S01]  /*0d20*/  LOP3.LUT R6, R18, R25, RZ, 0xfc, !PT ;  /* 0x0000001912067212 */ /* 0x000fe200078efcff */
[----:B-----5:R-:W-:Y:S01]  /*0d30*/  VIADD R18, R15, 0x1 ;  /* 0x000000010f127836 */ /* 0x020fe20000000000 */
[-C--:B------:R-:W-:Y:S02]  /*0d40*/  LOP3.LUT R20, R20, R19.reuse, RZ, 0xfc, !PT ;  /* 0x0000001314147212 */ /* 0x080fe400078efcff */
[----:B------:R-:W-:Y:S01]  /*0d50*/  LOP3.LUT R19, R16, R19, RZ, 0xc0, !PT ;  /* 0x0000001310137212 */ /* 0x000fe200078ec0ff */
[----:B------:R-:W-:Y:S01]  /*0d60*/  VIADD R16, R11, 0x1 ;  /* 0x000000010b107836 */ /* 0x000fe20000000000 */
[----:B------:R-:W-:-:S02]  /*0d70*/  SHF.L.U64.HI R23, R10, R15, RZ ;  /* 0x0000000f0a177219 */ /* 0x000fc400000102ff */
[----:B------:R-:W-:Y:S02]  /*0d80*/  LOP3.LUT R17, R17, R4, RZ, 0xc0, !PT ;  /* 0x0000000411117212 */ /* 0x000fe400078ec0ff */
[----:B------:R-:W-:Y:S01]  /*0d90*/  SHF.L.U32 R15, R10, R15, RZ ;  /* 0x0000000f0a0f7219 */ /* 0x000fe200000006ff */
[----:B------:R-:W0:Y:S01]  /*0da0*/  POPC R19, R19 ;  /* 0x0000001300137309 */ /* 0x000e220000000000 */
[----:B------:R-:W-:Y:S02]  /*0db0*/  SHF.L.U32 R18, R13, R18, RZ ;  /* 0x000000120d127219 */ /* 0x000fe400000006ff */
[----:B------:R-:W-:Y:S02]  /*0dc0*/  LOP3.LUT R15, R15, R20, RZ, 0xfc, !PT ;  /* 0x000000140f0f7212 */ /* 0x000fe400078efcff */
[----:B------:R-:W-:Y:S02]  /*0dd0*/  SHF.L.U32 R16, R13, R16, RZ ;  /* 0x000000100d107219 */ /* 0x000fe400000006ff */
[----:B------:R-:W-:Y:S01]  /*0de0*/  LOP3.LUT R21, R18, R20, RZ, 0xc0, !PT ;  /* 0x0000001412157212 */ /* 0x000fe200078ec0ff */
[----:B------:R-:W1:Y:S01]  /*0df0*/  POPC R17, R17 ;  /* 0x0000001100117309 */ /* 0x000e620000000000 */
[----:B------:R-:W-:Y:S01]  /*0e00*/  LOP3.LUT R16, R16, R15, RZ, 0xc0, !PT ;  /* 0x0000000f10107212 */ /* 0x000fe200078ec0ff */
[----:B0-----:R-:W-:-:S06]  /*0e10*/  IMAD.IADD R14, R19, 0x1, R14 ;  /* 0x00000001130e7824 */ /* 0x001fcc00078e020e */
[----:B------:R0:W-:Y:S01]  /*0e20*/  POPC R4, R6 ;  /* 0x0000000600047309 */ /* 0x0001e20000000000 */
[----:B-1----:R-:W-:-:S07]  /*0e30*/  IMAD.IADD R12, R12, 0x1, R17 ;  /* 0x000000010c0c7824 */ /* 0x002fce00078e0211 */
[----:B------:R-:W1:Y:S01]  /*0e40*/  POPC R21, R21 ;  /* 0x0000001500157309 */ /* 0x000e620000000000 */
[----:B0-----:R-:W-:Y:S02]  /*0e50*/  LOP3.LUT R6, R23, R6, RZ, 0xfc, !PT ;  /* 0x0000000617067212 */ /* 0x001fe400078efcff */
[----:B------:R-:W-:Y:S02]  /*0e60*/  IADD3 R12, PT, PT, R14, R12, R5 ;  /* 0x0000000c0e0c7210 */ /* 0x000fe40007ffe005 */
[----:B------:R-:W-:-:S03]  /*0e70*/  SHF.L.U64.HI R5, R10, R11, RZ ;  /* 0x0000000b0a057219 */ /* 0x000fc600000102ff */
[----:B------:R0:W-:Y:S01]  /*0e80*/  POPC R18, R6 ;  /* 0x0000000600127309 */ /* 0x0001e20000000000 */
[----:B-1----:R-:W-:-:S07]  /*0e90*/  IMAD.IADD R21, R21, 0x1, R4 ;  /* 0x0000000115157824 */ /* 0x002fce00078e0204 */
[----:B------:R-:W1:Y:S01]  /*0ea0*/  POPC R13, R16 ;  /* 0x00000010000d7309 */ /* 0x000e620000000000 */
[----:B------:R-:W-:Y:S02]  /*0eb0*/  SHF.L.U32 R4, R10, R11, RZ ;  /* 0x0000000b0a047219 */ /* 0x000fe400000006ff */
[----:B0-----:R-:W-:Y:S02]  /*0ec0*/  LOP3.LUT R6, R5, R6, RZ, 0xfc, !PT ;  /* 0x0000000605067212 */ /* 0x001fe400078efcff */
[----:B------:R-:W-:Y:S01]  /*0ed0*/  LOP3.LUT R4, R4, R15, RZ, 0xfc, !PT ;  /* 0x0000000f04047212 */ /* 0x000fe200078efcff */
[----:B-1----:R-:W-:-:S05]  /*0ee0*/  IMAD.IADD R18, R13, 0x1, R18 ;  /* 0x000000010d127824 */ /* 0x002fca00078e0212 */
[----:B------:R-:W-:Y:S01]  /*0ef0*/  IADD3 R5, PT, PT, R18, R21, R12 ;  /* 0x0000001512057210 */ /* 0x000fe20007ffe00c */
[----:B------:R-:W-:Y:S06]  /*0f00*/  @P0 BRA `(.L_x_7) ;  /* 0xfffffffc00140947 */ /* 0x000fec000383ffff */
.L_x_4:
[----:B------:R-:W0:Y:S01]  /*0f10*/  S2R R7, SR_LANEID ;  /* 0x0000000000077919 */ /* 0x000e220000000000 */
[----:B------:R-:W-:Y:S01]  /*0f20*/  VOTEU.ANY UR4, UPT, PT ;  /* 0x0000000000047886 */ /* 0x000fe200038e0100 */
[----:B------:R-:W1:Y:S01]  /*0f30*/  LDC.64 R2, c[0x0][0x3d0] ;  /* 0x0000f400ff027b82 */ /* 0x000e620000000a00 */
[----:B------:R-:W0:Y:S01]  /*0f40*/  FLO.U32 R16, UR4 ;  /* 0x0000000400107d00 */ /* 0x000e2200080e0000 */
[----:B------:R-:W2:Y:S01]  /*0f50*/  S2R R6, SR_LTMASK ;  /* 0x0000000000067919 */ /* 0x000ea20000003900 */
[----:B------:R-:W-:-:S05]  /*0f60*/  IMAD.SHL.U32 R5, R5, 0x2, RZ ;  /* 0x0000000205057824 */ /* 0x000fca00078e00ff */
[----:B------:R-:W3:Y:S01]  /*0f70*/  LDC.64 R10, c[0x0][0x3c0] ;  /* 0x0000f000ff0a7b82 */ /* 0x000ee20000000a00 */
[----:B------:R-:W1:Y:S07]  /*0f80*/  POPC R15, UR4 ;  /* 0x00000004000f7d09 */ /* 0x000e6e0008000000 */
[----:B------:R-:W4:Y:S01]  /*0f90*/  LDC.64 R12, c[0x0][0x3c8] ;  /* 0x0000f200ff0c7b82 */ /* 0x000f220000000a00 */
[----:B0-----:R-:W-:-:S13]  /*0fa0*/  ISETP.EQ.U32.AND P0, PT, R16, R7, PT ;  /* 0x000000071000720c */ /* 0x001fda0003f02070 */
[----:B-1----:R-:W5:Y:S01]  /*0fb0*/  @P0 ATOMG.E.ADD.STRONG.GPU PT, R3, desc[UR6][R2.64], R15 ;  /* 0x8000000f020309a8 */ /* 0x002f6200081ef106 */
[----:B--2---:R-:W-:Y:S02]  /*0fc0*/  LOP3.LUT R17, R6, UR4, RZ, 0xc0, !PT ;  /* 0x0000000406117c12 */ /* 0x004fe4000f8ec0ff */
[----:B------:R-:W0:Y:S01]  /*0fd0*/  LDC.64 R6, c[0x0][0x3b8] ;  /* 0x0000ee00ff067b82 */ /* 0x000e220000000a00 */
[----:B------:R-:W-:-:S03]  /*0fe0*/  LOP3.LUT R14, R5, 0x2, RZ, 0xc0, !PT ;  /* 0x00000002050e7812 */ /* 0x000fc600078ec0ff */
[----:B------:R-:W1:Y:S08]  /*0ff0*/  POPC R17, R17 ;  /* 0x0000001100117309 */ /* 0x000e700000000000 */
[----:B------:R-:W2:Y:S02]  /*1000*/  I2F.F64.U32 R8, R14 ;  /* 0x0000000e00087312 */ /* 0x000ea40000201800 */
[----:B--2---:R-:W-:Y:S01]  /*1010*/  DADD R8, -R8, 1 ;  /* 0x3ff0000008087429 */ /* 0x004fe20000000100 */
[----:B-----5:R-:W1:Y:S02]  /*1020*/  SHFL.IDX PT, R16, R3, R16, 0x1f ;  /* 0x00001f1003107589 */ /* 0x020e6400000e0000 */
[----:B-1----:R-:W-:-:S04]  /*1030*/  IMAD.IADD R5, R16, 0x1, R17 ;  /* 0x0000000110057824 */ /* 0x002fc800078e0211 */
[----:B0-----:R-:W-:-:S04]  /*1040*/  IMAD.WIDE R2, R5, 0x4, R6 ;  /* 0x0000000405027825 */ /* 0x001fc800078e0206 */
[C---:B---3--:R-:W-:Y:S01]  /*1050*/  IMAD.WIDE R6, R5.reuse, 0x4, R10 ;  /* 0x0000000405067825 */ /* 0x048fe200078e020a */
[----:B------:R-:W-:Y:S01]  /*1060*/  CS2R R10, SRZ ;  /* 0x00000000000a7805 */ /* 0x000fe2000001ff00 */
[----:B------:R-:W-:Y:S02]  /*1070*/  STG.E desc[UR6][R2.64], R0 ;  /* 0x0000000002007986 */ /* 0x000fe4000c101906 */
[----:B----4-:R-:W-:Y:S02]  /*1080*/  IMAD.WIDE R12, R5, 0x10, R12 ;  /* 0x00000010050c7825 */ /* 0x010fe400078e020c */
[----:B------:R-:W-:Y:S04]  /*1090*/  STG.E desc[UR6][R6.64], R4 ;  /* 0x0000000406007986 */ /* 0x000fe8000c101906 */
[----:B------:R-:W-:Y:S01]  /*10a0*/  STG.E.128 desc[UR6][R12.64], R8 ;  /* 0x000000080c007986 */ /* 0x000fe2000c101d06 */
[----:B------:R-:W-:Y:S05]  /*10b0*/  EXIT ;  /* 0x000000000000794d */ /* 0x000fea0003800000 */
.L_x_8:
[----:B------:R-:W-:-:S00]  /*10c0*/  BRA `(.L_x_8) ;  /* 0xfffffffc00fc7947 */ /* 0x000fc0000383ffff */
[----:B------:R-:W-:-:S00]  /*10d0*/  NOP ;  /* 0x0000000000007918 */ /* 0x000fc00000000000 */
        /* <DEDUP_REMOVED lines=10> */
.L_x_9:


//--------------------- .nv.shared.reserved.0     --------------------------
	.section	.nv.shared.reserved.0,"aw",@nobits
	.weak		__nv_reservedSMEM_offset_0_alias
	.size		__nv_reservedSMEM_offset_0_alias, 0, 64
	.other		__nv_reservedSMEM_offset_0_alias,@"STO_CUDA_RESERVED_SHARED STV_DEFAULT"
__nv_reservedSMEM_offset_0_alias:
	.zero		0
	.zero		64


//--------------------- .nv.constant0._Z28make_mapping_each_gpu_kernelPKmPKiS2_iimmiPiS3_P7double2S3_ --------------------------
	.section	.nv.constant0._Z28make_mapping_each_gpu_kernelPKmPKiS2_iimmiPiS3_P7double2S3_,"a",@progbits
	.sectionflags	@""
	.align	4
.nv.constant0._Z28make_mapping_each_gpu_kernelPKmPKiS2_iimmiPiS3_P7double2S3_:
	.zero		984


//--------------------- SYMBOLS --------------------------

	.type		.nv.reservedSmem.offset0,@object
	.size		.nv.reservedSmem.offset0,0x4
